//
// Generated by NVIDIA NVVM Compiler
//
// Compiler Build ID: CL-36424714
// Cuda compilation tools, release 13.0, V13.0.88
// Based on NVVM 20.0.0
//

.version 9.0
.target sm_100
.address_size 64

	// .globl	_Z26compute_add_sources_kernelPfPiS_PdiS0_S0_i

.visible .entry _Z26compute_add_sources_kernelPfPiS_PdiS0_S0_i(
	.param .u64 .ptr .align 1 _Z26compute_add_sources_kernelPfPiS_PdiS0_S0_i_param_0,
	.param .u64 .ptr .align 1 _Z26compute_add_sources_kernelPfPiS_PdiS0_S0_i_param_1,
	.param .u64 .ptr .align 1 _Z26compute_add_sources_kernelPfPiS_PdiS0_S0_i_param_2,
	.param .u64 .ptr .align 1 _Z26compute_add_sources_kernelPfPiS_PdiS0_S0_i_param_3,
	.param .u32 _Z26compute_add_sources_kernelPfPiS_PdiS0_S0_i_param_4,
	.param .u64 .ptr .align 1 _Z26compute_add_sources_kernelPfPiS_PdiS0_S0_i_param_5,
	.param .u64 .ptr .align 1 _Z26compute_add_sources_kernelPfPiS_PdiS0_S0_i_param_6,
	.param .u32 _Z26compute_add_sources_kernelPfPiS_PdiS0_S0_i_param_7
)
{
	.reg .pred 	%p<3>;
	.reg .b32 	%r<22>;
	.reg .b32 	%f<11>;
	.reg .b64 	%rd<25>;
	.reg .b64 	%fd<2>;

	ld.param.u64 	%rd1, [_Z26compute_add_sources_kernelPfPiS_PdiS0_S0_i_param_0];
	ld.param.u64 	%rd2, [_Z26compute_add_sources_kernelPfPiS_PdiS0_S0_i_param_1];
	ld.param.u64 	%rd3, [_Z26compute_add_sources_kernelPfPiS_PdiS0_S0_i_param_2];
	ld.param.u64 	%rd4, [_Z26compute_add_sources_kernelPfPiS_PdiS0_S0_i_param_3];
	ld.param.u32 	%r2, [_Z26compute_add_sources_kernelPfPiS_PdiS0_S0_i_param_4];
	ld.param.u64 	%rd5, [_Z26compute_add_sources_kernelPfPiS_PdiS0_S0_i_param_5];
	ld.param.u64 	%rd6, [_Z26compute_add_sources_kernelPfPiS_PdiS0_S0_i_param_6];
	ld.param.u32 	%r3, [_Z26compute_add_sources_kernelPfPiS_PdiS0_S0_i_param_7];
	mov.u32 	%r4, %ctaid.x;
	mov.u32 	%r5, %nctaid.x;
	mov.u32 	%r6, %ctaid.y;
	mad.lo.s32 	%r1, %r5, %r6, %r4;
	setp.ge.s32 	%p1, %r1, %r3;
	@%p1 bra 	$L__BB0_3;
	cvta.to.global.u64 	%rd7, %rd5;
	mul.wide.s32 	%rd8, %r1, 4;
	add.s64 	%rd9, %rd7, %rd8;
	ld.global.u32 	%r7, [%rd9];
	setp.ne.s32 	%p2, %r2, %r7;
	@%p2 bra 	$L__BB0_3;
	mov.u32 	%r8, %tid.x;
	mov.u32 	%r9, %tid.y;
	mov.u32 	%r10, %tid.z;
	cvta.to.global.u64 	%rd10, %rd6;
	add.s64 	%rd12, %rd10, %rd8;
	ld.global.u32 	%r11, [%rd12];
	cvta.to.global.u64 	%rd13, %rd4;
	mul.wide.s32 	%rd14, %r1, 8;
	add.s64 	%rd15, %rd13, %rd14;
	ld.global.f64 	%fd1, [%rd15];
	cvt.rn.f32.f64 	%f1, %fd1;
	mad.lo.s32 	%r12, %r11, 5, %r10;
	mad.lo.s32 	%r13, %r12, 5, %r9;
	mad.lo.s32 	%r14, %r13, 5, %r8;
	add.s32 	%r15, %r14, -125;
	cvta.to.global.u64 	%rd16, %rd2;
	mul.wide.s32 	%rd17, %r15, 4;
	add.s64 	%rd18, %rd16, %rd17;
	ld.global.u32 	%r16, [%rd18];
	mad.lo.s32 	%r17, %r16, 3, -3;
	cvta.to.global.u64 	%rd19, %rd1;
	mul.wide.s32 	%rd20, %r17, 4;
	add.s64 	%rd21, %rd19, %rd20;
	mad.lo.s32 	%r18, %r1, 5, %r10;
	mad.lo.s32 	%r19, %r18, 5, %r9;
	mad.lo.s32 	%r20, %r19, 5, %r8;
	mul.lo.s32 	%r21, %r20, 3;
	cvta.to.global.u64 	%rd22, %rd3;
	mul.wide.s32 	%rd23, %r21, 4;
	add.s64 	%rd24, %rd22, %rd23;
	ld.global.f32 	%f2, [%rd24];
	mul.f32 	%f3, %f2, %f1;
	atom.global.add.f32 	%f4, [%rd21], %f3;
	ld.global.f32 	%f5, [%rd24+4];
	mul.f32 	%f6, %f5, %f1;
	atom.global.add.f32 	%f7, [%rd21+4], %f6;
	ld.global.f32 	%f8, [%rd24+8];
	mul.f32 	%f9, %f8, %f1;
	atom.global.add.f32 	%f10, [%rd21+8], %f9;
$L__BB0_3:
	ret;

}


// ===== COMPILED SASS (sm_100) =====

	.target	sm_100

	.elftype	@"ET_EXEC"


//--------------------- .note.nv.tkinfo           --------------------------
	.section	.note.nv.tkinfo,"",@"SHT_NOTE"
	.sectionflags	@"SHF_NOTE_NV_TKINFO"
	.tkinfo
        /*0018*/ 	.word	0x00000002
        /*0030*/ 	.string	""
        /*0030*/ 	.string	"ptxas"
        /*0030*/ 	.string	"Cuda compilation tools, release 13.0, V13.0.88"
        /*0030*/ 	.string	"Build cuda_13.0.r13.0/compiler.36424714_0"
        /*0030*/ 	.string	"-arch sm_100 -m 64 "



//--------------------- .note.nv.cuinfo           --------------------------
	.section	.note.nv.cuinfo,"",@"SHT_NOTE"
	.sectionflags	@"SHF_NOTE_NV_CUINFO"
        /*0018*/ 	.short	0x0002
        /*001a*/ 	.short	0x0064
        /*001c*/ 	.short	0x0082
	.zero		2


//--------------------- .nv.info                  --------------------------
	.section	.nv.info,"",@"SHT_CUDA_INFO"
	.align	4


	//----- nvinfo : EIATTR_REGCOUNT
	.align		4
        /*0000*/ 	.byte	0x04, 0x2f
        /*0002*/ 	.short	(.L_1 - .L_0)
	.align		4
.L_0:
        /*0004*/ 	.word	index@(_Z26compute_add_sources_kernelPfPiS_PdiS0_S0_i)
        /*0008*/ 	.word	0x00000012


	//----- nvinfo : EIATTR_FRAME_SIZE
	.align		4
.L_1:
        /*000c*/ 	.byte	0x04, 0x11
        /*000e*/ 	.short	(.L_3 - .L_2)
	.align		4
.L_2:
        /*0010*/ 	.word	index@(_Z26compute_add_sources_kernelPfPiS_PdiS0_S0_i)
        /*0014*/ 	.word	0x00000000


	//----- nvinfo : EIATTR_MIN_STACK_SIZE
	.align		4
.L_3:
        /*0018*/ 	.byte	0x04, 0x12
        /*001a*/ 	.short	(.L_5 - .L_4)
	.align		4
.L_4:
        /*001c*/ 	.word	index@(_Z26compute_add_sources_kernelPfPiS_PdiS0_S0_i)
        /*0020*/ 	.word	0x00000000
.L_5:


//--------------------- .nv.compat                --------------------------
	.section	.nv.compat,"",@"SHT_CUDA_COMPAT_INFO"
	.align	4
        /*0000*/ 	.byte	0x02, 0x09, 0x00, 0x00, 0x02, 0x02, 0x01, 0x00, 0x02, 0x05, 0x05, 0x00, 0x03, 0x07, 0x01, 0x01
        /*0010*/ 	.byte	0x02, 0x03, 0x00, 0x00, 0x02, 0x06, 0x01, 0x00, 0x04, 0x0b, 0x08, 0x00, 0x09, 0x00, 0x00, 0x00
        /*0020*/ 	.byte	0x00, 0x00, 0x00, 0x00


//--------------------- .nv.info._Z26compute_add_sources_kernelPfPiS_PdiS0_S0_i --------------------------
	.section	.nv.info._Z26compute_add_sources_kernelPfPiS_PdiS0_S0_i,"",@"SHT_CUDA_INFO"
	.sectionflags	@""
	.align	4


	//----- nvinfo : EIATTR_CUDA_API_VERSION
	.align		4
        /*0000*/ 	.byte	0x04, 0x37
        /*0002*/ 	.short	(.L_7 - .L_6)
.L_6:
        /*0004*/ 	.word	0x00000082


	//----- nvinfo : EIATTR_KPARAM_INFO
	.align		4
.L_7:
        /*0008*/ 	.byte	0x04, 0x17
        /*000a*/ 	.short	(.L_9 - .L_8)
.L_8:
        /*000c*/ 	.word	0x00000000
        /*0010*/ 	.short	0x0007
        /*0012*/ 	.short	0x0038
        /*0014*/ 	.byte	0x00, 0xf0, 0x11, 0x00


	//----- nvinfo : EIATTR_KPARAM_INFO
	.align		4
.L_9:
        /*0018*/ 	.byte	0x04, 0x17
        /*001a*/ 	.short	(.L_11 - .L_10)
.L_10:
        /*001c*/ 	.word	0x00000000
        /*0020*/ 	.short	0x0006
        /*0022*/ 	.short	0x0030
        /*0024*/ 	.byte	0x00, 0xf5, 0x21, 0x00


	//----- nvinfo : EIATTR_KPARAM_INFO
	.align		4
.L_11:
        /*0028*/ 	.byte	0x04, 0x17
        /*002a*/ 	.short	(.L_13 - .L_12)
.L_12:
        /*002c*/ 	.word	0x00000000
        /*0030*/ 	.short	0x0005
        /*0032*/ 	.short	0x0028
        /*0034*/ 	.byte	0x00, 0xf5, 0x21, 0x00


	//----- nvinfo : EIATTR_KPARAM_INFO
	.align		4
.L_13:
        /*0038*/ 	.byte	0x04, 0x17
        /*003a*/ 	.short	(.L_15 - .L_14)
.L_14:
        /*003c*/ 	.word	0x00000000
        /*0040*/ 	.short	0x0004
        /*0042*/ 	.short	0x0020
        /*0044*/ 	.byte	0x00, 0xf0, 0x11, 0x00


	//----- nvinfo : EIATTR_KPARAM_INFO
	.align		4
.L_15:
        /*0048*/ 	.byte	0x04, 0x17
        /*004a*/ 	.short	(.L_17 - .L_16)
.L_16:
        /*004c*/ 	.word	0x00000000
        /*0050*/ 	.short	0x0003
        /*0052*/ 	.short	0x0018
        /*0054*/ 	.byte	0x00, 0xf5, 0x21, 0x00


	//----- nvinfo : EIATTR_KPARAM_INFO
	.align		4
.L_17:
        /*0058*/ 	.byte	0x04, 0x17
        /*005a*/ 	.short	(.L_19 - .L_18)
.L_18:
        /*005c*/ 	.word	0x00000000
        /*0060*/ 	.short	0x0002
        /*0062*/ 	.short	0x0010
        /*0064*/ 	.byte	0x00, 0xf5, 0x21, 0x00


	//----- nvinfo : EIATTR_KPARAM_INFO
	.align		4
.L_19:
        /*0068*/ 	.byte	0x04, 0x17
        /*006a*/ 	.short	(.L_21 - .L_20)
.L_20:
        /*006c*/ 	.word	0x00000000
        /*0070*/ 	.short	0x0001
        /*0072*/ 	.short	0x0008
        /*0074*/ 	.byte	0x00, 0xf5, 0x21, 0x00


	//----- nvinfo : EIATTR_KPARAM_INFO
	.align		4
.L_21:
        /*0078*/ 	.byte	0x04, 0x17
        /*007a*/ 	.short	(.L_23 - .L_22)
.L_22:
        /*007c*/ 	.word	0x00000000
        /*0080*/ 	.short	0x0000
        /*0082*/ 	.short	0x0000
        /*0084*/ 	.byte	0x00, 0xf5, 0x21, 0x00


	//----- nvinfo : EIATTR_SPARSE_MMA_MASK
	.align		4
.L_23:
        /*0088*/ 	.byte	0x03, 0x50
        /*008a*/ 	.short	0x0000


	//----- nvinfo : EIATTR_MAXREG_COUNT
	.align		4
        /*008c*/ 	.byte	0x03, 0x1b
        /*008e*/ 	.short	0x00ff


	//----- nvinfo : EIATTR_MERCURY_ISA_VERSION
	.align		4
        /*0090*/ 	.byte	0x03, 0x5f
        /*0092*/ 	.short	0x0101


	//----- nvinfo : EIATTR_VRC_CTA_INIT_COUNT
	.align		4
        /*0094*/ 	.byte	0x02, 0x4a
	.zero		1
	.zero		1


	//----- nvinfo : EIATTR_EXIT_INSTR_OFFSETS
	.align		4
        /*0098*/ 	.byte	0x04, 0x1c
        /*009a*/ 	.short	(.L_25 - .L_24)


	//   ....[0]....
.L_24:
        /*009c*/ 	.word	0x00000070


	//   ....[1]....
        /*00a0*/ 	.word	0x000000e0


	//   ....[2]....
        /*00a4*/ 	.word	0x00000330


	//----- nvinfo : EIATTR_CBANK_PARAM_SIZE
	.align		4
.L_25:
        /*00a8*/ 	.byte	0x03, 0x19
        /*00aa*/ 	.short	0x003c


	//----- nvinfo : EIATTR_PARAM_CBANK
	.align		4
        /*00ac*/ 	.byte	0x04, 0x0a
        /*00ae*/ 	.short	(.L_27 - .L_26)
	.align		4
.L_26:
        /*00b0*/ 	.word	index@(.nv.constant0._Z26compute_add_sources_kernelPfPiS_PdiS0_S0_i)
        /*00b4*/ 	.short	0x0380
        /*00b6*/ 	.short	0x003c


	//----- nvinfo : EIATTR_SW_WAR
	.align		4
.L_27:
        /*00b8*/ 	.byte	0x04, 0x36
        /*00ba*/ 	.short	(.L_29 - .L_28)
.L_28:
        /*00bc*/ 	.word	0x00000008
.L_29:


//--------------------- .nv.callgraph             --------------------------
	.section	.nv.callgraph,"",@"SHT_CUDA_CALLGRAPH"
	.align	4
	.sectionentsize	8
	.align		4
        /*0000*/ 	.word	0x00000000
	.align		4
        /*0004*/ 	.word	0xffffffff
	.align		4
        /*0008*/ 	.word	0x00000000
	.align		4
        /*000c*/ 	.word	0xfffffffe
	.align		4
        /*0010*/ 	.word	0x00000000
	.align		4
        /*0014*/ 	.word	0xfffffffd
	.align		4
        /*0018*/ 	.word	0x00000000
	.align		4
        /*001c*/ 	.word	0xfffffffc


//--------------------- .text._Z26compute_add_sources_kernelPfPiS_PdiS0_S0_i --------------------------
	.section	.text._Z26compute_add_sources_kernelPfPiS_PdiS0_S0_i,"ax",@progbits
	.align	128
        .global         _Z26compute_add_sources_kernelPfPiS_PdiS0_S0_i
        .type           _Z26compute_add_sources_kernelPfPiS_PdiS0_S0_i,@function
        .size           _Z26compute_add_sources_kernelPfPiS_PdiS0_S0_i,(.L_x_1 - _Z26compute_add_sources_kernelPfPiS_PdiS0_S0_i)
        .other          _Z26compute_add_sources_kernelPfPiS_PdiS0_S0_i,@"STO_CUDA_ENTRY STV_DEFAULT"
_Z26compute_add_sources_kernelPfPiS_PdiS0_S0_i:
.text._Z26compute_add_sources_kernelPfPiS_PdiS0_S0_i:
[----:B------:R-:W-:Y:S01]  /*0000*/  LDC R1, c[0x0][0x37c] ;  /* 0x0000df00ff017b82 */ /* 0x000fe20000000800 */
[----:B------:R-:W0:Y:S07]  /*0010*/  S2R R0, SR_CTAID.Y ;  /* 0x0000000000007919 */ /* 0x000e2e0000002600 */
[----:B------:R-:W0:Y:S01]  /*0020*/  S2UR UR4, SR_CTAID.X ;  /* 0x00000000000479c3 */ /* 0x000e220000002500 */
[----:B------:R-:W1:Y:S07]  /*0030*/  LDCU UR5, c[0x0][0x3b8] ;  /* 0x00007700ff0577ac */ /* 0x000e6e0008000800 */
[----:B------:R-:W0:Y:S02]  /*0040*/  LDC R11, c[0x0][0x370] ;  /* 0x0000dc00ff0b7b82 */ /* 0x000e240000000800 */
[----:B0-----:R-:W-:-:S05]  /*0050*/  IMAD R11, R11, R0, UR4 ;  /* 0x000000040b0b7e24 */ /* 0x001fca000f8e0200 */
[----:B-1----:R-:W-:-:S13]  /*0060*/  ISETP.GE.AND P0, PT, R11, UR5, PT ;  /* 0x000000050b007c0c */ /* 0x002fda000bf06270 */
[----:B------:R-:W-:Y:S05]  /*0070*/  @P0 EXIT ;  /* 0x000000000000094d */ /* 0x000fea0003800000 */
[----:B------:R-:W0:Y:S01]  /*0080*/  LDC.64 R2, c[0x0][0x3a8] ;  /* 0x0000ea00ff027b82 */ /* 0x000e220000000a00 */
[----:B------:R-:W1:Y:S01]  /*0090*/  LDCU.64 UR4, c[0x0][0x358] ;  /* 0x00006b00ff0477ac */ /* 0x000e620008000a00 */
[----:B------:R-:W2:Y:S01]  /*00a0*/  LDCU UR6, c[0x0][0x3a0] ;  /* 0x00007400ff0677ac */ /* 0x000ea20008000800 */
[----:B0-----:R-:W-:-:S06]  /*00b0*/  IMAD.WIDE R2, R11, 0x4, R2 ;  /* 0x000000040b027825 */ /* 0x001fcc00078e0202 */
[----:B-1----:R-:W2:Y:S02]  /*00c0*/  LDG.E R2, desc[UR4][R2.64] ;  /* 0x0000000402027981 */ /* 0x002ea4000c1e1900 */
[----:B--2---:R-:W-:-:S13]  /*00d0*/  ISETP.NE.AND P0, PT, R2, UR6, PT ;  /* 0x0000000602007c0c */ /* 0x004fda000bf05270 */
[----:B------:R-:W-:Y:S05]  /*00e0*/  @P0 EXIT ;  /* 0x000000000000094d */ /* 0x000fea0003800000 */
[----:B------:R-:W0:Y:S01]  /*00f0*/  LDC.64 R6, c[0x0][0x3b0] ;  /* 0x0000ec00ff067b82 */ /* 0x000e220000000a00 */
[----:B------:R-:W1:Y:S01]  /*0100*/  S2R R10, SR_TID.Z ;  /* 0x00000000000a7919 */ /* 0x000e620000002300 */
[----:B------:R-:W2:Y:S06]  /*0110*/  S2R R15, SR_TID.Y ;  /* 0x00000000000f7919 */ /* 0x000eac0000002200 */
[----:B------:R-:W3:Y:S01]  /*0120*/  LDC.64 R8, c[0x0][0x398] ;  /* 0x0000e600ff087b82 */ /* 0x000ee20000000a00 */
[----:B------:R-:W4:Y:S07]  /*0130*/  S2R R13, SR_TID.X ;  /* 0x00000000000d7919 */ /* 0x000f2e0000002100 */
[----:B------:R-:W5:Y:S01]  /*0140*/  LDC.64 R4, c[0x0][0x388] ;  /* 0x0000e200ff047b82 */ /* 0x000f620000000a00 */
[----:B0-----:R-:W-:-:S07]  /*0150*/  IMAD.WIDE R6, R11, 0x4, R6 ;  /* 0x000000040b067825 */ /* 0x001fce00078e0206 */
[----:B------:R-:W0:Y:S01]  /*0160*/  LDC.64 R2, c[0x0][0x390] ;  /* 0x0000e400ff027b82 */ /* 0x000e220000000a00 */
[----:B------:R-:W1:Y:S01]  /*0170*/  LDG.E R6, desc[UR4][R6.64] ;  /* 0x0000000406067981 */ /* 0x000e62000c1e1900 */
[----:B---3--:R-:W-:-:S06]  /*0180*/  IMAD.WIDE R8, R11, 0x8, R8 ;  /* 0x000000080b087825 */ /* 0x008fcc00078e0208 */
[----:B------:R-:W3:Y:S01]  /*0190*/  LDG.E.64 R8, desc[UR4][R8.64] ;  /* 0x0000000408087981 */ /* 0x000ee2000c1e1b00 */
[--C-:B-1----:R-:W-:Y:S02]  /*01a0*/  IMAD R0, R6, 0x5, R10.reuse ;  /* 0x0000000506007824 */ /* 0x102fe400078e020a */
[----:B------:R-:W-:Y:S02]  /*01b0*/  IMAD R10, R11, 0x5, R10 ;  /* 0x000000050b0a7824 */ /* 0x000fe400078e020a */
[--C-:B--2---:R-:W-:Y:S02]  /*01c0*/  IMAD R0, R0, 0x5, R15.reuse ;  /* 0x0000000500007824 */ /* 0x104fe400078e020f */
[----:B------:R-:W-:Y:S02]  /*01d0*/  IMAD R10, R10, 0x5, R15 ;  /* 0x000000050a0a7824 */ /* 0x000fe400078e020f */
[--C-:B----4-:R-:W-:Y:S02]  /*01e0*/  IMAD R0, R0, 0x5, R13.reuse ;  /* 0x0000000500007824 */ /* 0x110fe400078e020d */
[----:B------:R-:W-:-:S03]  /*01f0*/  IMAD R10, R10, 0x5, R13 ;  /* 0x000000050a0a7824 */ /* 0x000fc600078e020d */
[----:B------:R-:W-:Y:S02]  /*0200*/  IADD3 R7, PT, PT, R0, -0x7d, RZ ;  /* 0xffffff8300077810 */ /* 0x000fe40007ffe0ff */
[----:B------:R-:W-:-:S03]  /*0210*/  LEA R11, R10, R10, 0x1 ;  /* 0x0000000a0a0b7211 */ /* 0x000fc600078e08ff */
[----:B-----5:R-:W-:-:S04]  /*0220*/  IMAD.WIDE R4, R7, 0x4, R4 ;  /* 0x0000000407047825 */ /* 0x020fc800078e0204 */
[----:B0-----:R-:W-:Y:S02]  /*0230*/  IMAD.WIDE R6, R11, 0x4, R2 ;  /* 0x000000040b067825 */ /* 0x001fe400078e0202 */
[----:B------:R-:W2:Y:S01]  /*0240*/  LDG.E R4, desc[UR4][R4.64] ;  /* 0x0000000404047981 */ /* 0x000ea2000c1e1900 */
[----:B------:R-:W0:Y:S03]  /*0250*/  LDC.64 R2, c[0x0][0x380] ;  /* 0x0000e000ff027b82 */ /* 0x000e260000000a00 */
[----:B------:R-:W4:Y:S01]  /*0260*/  LDG.E R13, desc[UR4][R6.64] ;  /* 0x00000004060d7981 */ /* 0x000f22000c1e1900 */
[----:B---3--:R-:W4:Y:S01]  /*0270*/  F2F.F32.F64 R0, R8 ;  /* 0x0000000800007310 */ /* 0x008f220000301000 */
[----:B------:R-:W-:-:S05]  /*0280*/  HFMA2 R11, -RZ, RZ, 0, 1.78813934326171875e-07 ;  /* 0x00000003ff0b7431 */ /* 0x000fca00000001ff */
[----:B--2---:R-:W-:Y:S02]  /*0290*/  IMAD R11, R4, R11, -0x3 ;  /* 0xfffffffd040b7424 */ /* 0x004fe400078e020b */
[----:B----4-:R-:W-:Y:S02]  /*02a0*/  FMUL R13, R0, R13 ;  /* 0x0000000d000d7220 */ /* 0x010fe40000400000 */
[----:B0-----:R-:W-:-:S05]  /*02b0*/  IMAD.WIDE R2, R11, 0x4, R2 ;  /* 0x000000040b027825 */ /* 0x001fca00078e0202 */
[----:B------:R-:W-:Y:S04]  /*02c0*/  REDG.E.ADD.F32.FTZ.RN.STRONG.GPU desc[UR4][R2.64], R13 ;  /* 0x0000000d020079a6 */ /* 0x000fe8000c12f304 */
[----:B------:R-:W2:Y:S02]  /*02d0*/  LDG.E R11, desc[UR4][R6.64+0x4] ;  /* 0x00000404060b7981 */ /* 0x000ea4000c1e1900 */
[----:B--2---:R-:W-:-:S05]  /*02e0*/  FMUL R11, R0, R11 ;  /* 0x0000000b000b7220 */ /* 0x004fca0000400000 */
[----:B------:R-:W-:Y:S04]  /*02f0*/  REDG.E.ADD.F32.FTZ.RN.STRONG.GPU desc[UR4][R2.64+0x4], R11 ;  /* 0x0000040b020079a6 */ /* 0x000fe8000c12f304 */
[----:B------:R-:W2:Y:S02]  /*0300*/  LDG.E R5, desc[UR4][R6.64+0x8] ;  /* 0x0000080406057981 */ /* 0x000ea4000c1e1900 */
[----:B--2---:R-:W-:-:S05]  /*0310*/  FMUL R5, R0, R5 ;  /* 0x0000000500057220 */ /* 0x004fca0000400000 */
[----:B------:R-:W-:Y:S01]  /*0320*/  REDG.E.ADD.F32.FTZ.RN.STRONG.GPU desc[UR4][R2.64+0x8], R5 ;  /* 0x00000805020079a6 */ /* 0x000fe2000c12f304 */
[----:B------:R-:W-:Y:S05]  /*0330*/  EXIT ;  /* 0x000000000000794d */ /* 0x000fea0003800000 */
.L_x_0:
[----:B------:R-:W-:-:S00]  /*0340*/  BRA `(.L_x_0) ;  /* 0xfffffffc00fc7947 */ /* 0x000fc0000383ffff */
[----:B------:R-:W-:-:S00]  /*0350*/  NOP ;  /* 0x0000000000007918 */ /* 0x000fc00000000000 */
        /* <DEDUP_REMOVED lines=10> */
.L_x_1:


//--------------------- .nv.shared.reserved.0     --------------------------
	.section	.nv.shared.reserved.0,"aw",@nobits
	.weak		__nv_reservedSMEM_offset_0_alias
	.size		__nv_reservedSMEM_offset_0_alias, 0, 64
	.other		__nv_reservedSMEM_offset_0_alias,@"STO_CUDA_RESERVED_SHARED STV_DEFAULT"
__nv_reservedSMEM_offset_0_alias:
	.zero		0
	.zero		64


//--------------------- .nv.constant0._Z26compute_add_sources_kernelPfPiS_PdiS0_S0_i --------------------------
	.section	.nv.constant0._Z26compute_add_sources_kernelPfPiS_PdiS0_S0_i,"a",@progbits
	.sectionflags	@""
	.align	4
.nv.constant0._Z26compute_add_sources_kernelPfPiS_PdiS0_S0_i:
	.zero		956


//--------------------- SYMBOLS --------------------------

	.type		.nv.reservedSmem.offset0,@object
	.size		.nv.reservedSmem.offset0,0x4
